	.headerflags	@"EF_CUDA_TEXMODE_UNIFIED EF_CUDA_64BIT_ADDRESS EF_CUDA_ACCELERATORS EF_CUDA_SM90 EF_CUDA_VIRTUAL_SM(EF_CUDA_SM90)"
	.elftype	@"ET_EXEC"


//--------------------- .nv.info                  --------------------------
	.section	.nv.info,"",@"SHT_CUDA_INFO"
	.align	4


	//----- nvinfo : EIATTR_REGCOUNT
	.align		4
        /*0000*/ 	.byte	0x04, 0x2f
        /*0002*/ 	.short	(.L_3 - .L_2)
	.align		4
.L_2:
        /*0004*/ 	.word	index@(triton_poi_fused__native_batch_norm_legit_no_training_relu_8)
        /*0008*/ 	.word	0x00000011


	//----- nvinfo : EIATTR_MIN_STACK_SIZE
	.align		4
.L_3:
        /*000c*/ 	.byte	0x04, 0x12
        /*000e*/ 	.short	(.L_5 - .L_4)
	.align		4
.L_4:
        /*0010*/ 	.word	index@(triton_poi_fused__native_batch_norm_legit_no_training_relu_8)
        /*0014*/ 	.word	0x00000000


	//----- nvinfo : EIATTR_FRAME_SIZE
	.align		4
.L_5:
        /*0018*/ 	.byte	0x04, 0x11
        /*001a*/ 	.short	(.L_7 - .L_6)
	.align		4
.L_6:
        /*001c*/ 	.word	index@(triton_poi_fused__native_batch_norm_legit_no_training_relu_8)
        /*0020*/ 	.word	0x00000000


	//----- nvinfo : EIATTR_MIN_STACK_SIZE
	.align		4
.L_7:
        /*0024*/ 	.byte	0x04, 0x12
        /*0026*/ 	.short	(.L_9 - .L_8)
	.align		4
.L_8:
        /*0028*/ 	.word	index@(triton_poi_fused__native_batch_norm_legit_no_training_relu_8)
        /*002c*/ 	.word	0x00000000
.L_9:


//--------------------- .nv.info.triton_poi_fused__native_batch_norm_legit_no_training_relu_8 --------------------------
	.section	.nv.info.triton_poi_fused__native_batch_norm_legit_no_training_relu_8,"",@"SHT_CUDA_INFO"
	.sectionflags	@""
	.align	4


	//----- nvinfo : EIATTR_CUDA_API_VERSION
	.align		4
        /*0000*/ 	.byte	0x04, 0x37
        /*0002*/ 	.short	(.L_11 - .L_10)
.L_10:
        /*0004*/ 	.word	0x0000007c


	//----- nvinfo : EIATTR_KPARAM_INFO
	.align		4
.L_11:
        /*0008*/ 	.byte	0x04, 0x17
        /*000a*/ 	.short	(.L_13 - .L_12)
.L_12:
        /*000c*/ 	.word	0x00000000
        /*0010*/ 	.short	0x0006
        /*0012*/ 	.short	0x0030
        /*0014*/ 	.byte	0x00, 0xf0, 0x11, 0x00


	//----- nvinfo : EIATTR_KPARAM_INFO
	.align		4
.L_13:
        /*0018*/ 	.byte	0x04, 0x17
        /*001a*/ 	.short	(.L_15 - .L_14)
.L_14:
        /*001c*/ 	.word	0x00000000
        /*0020*/ 	.short	0x0005
        /*0022*/ 	.short	0x0028
        /*0024*/ 	.byte	0x00, 0xf4, 0x21, 0x00


	//----- nvinfo : EIATTR_KPARAM_INFO
	.align		4
.L_15:
        /*0028*/ 	.byte	0x04, 0x17
        /*002a*/ 	.short	(.L_17 - .L_16)
.L_16:
        /*002c*/ 	.word	0x00000000
        /*0030*/ 	.short	0x0004
        /*0032*/ 	.short	0x0020
        /*0034*/ 	.byte	0x00, 0xf4, 0x21, 0x00


	//----- nvinfo : EIATTR_KPARAM_INFO
	.align		4
.L_17:
        /*0038*/ 	.byte	0x04, 0x17
        /*003a*/ 	.short	(.L_19 - .L_18)
.L_18:
        /*003c*/ 	.word	0x00000000
        /*0040*/ 	.short	0x0003
        /*0042*/ 	.short	0x0018
        /*0044*/ 	.byte	0x00, 0xf4, 0x21, 0x00


	//----- nvinfo : EIATTR_KPARAM_INFO
	.align		4
.L_19:
        /*0048*/ 	.byte	0x04, 0x17
        /*004a*/ 	.short	(.L_21 - .L_20)
.L_20:
        /*004c*/ 	.word	0x00000000
        /*0050*/ 	.short	0x0002
        /*0052*/ 	.short	0x0010
        /*0054*/ 	.byte	0x00, 0xf4, 0x21, 0x00


	//----- nvinfo : EIATTR_KPARAM_INFO
	.align		4
.L_21:
        /*0058*/ 	.byte	0x04, 0x17
        /*005a*/ 	.short	(.L_23 - .L_22)
.L_22:
        /*005c*/ 	.word	0x00000000
        /*0060*/ 	.short	0x0001
        /*0062*/ 	.short	0x0008
        /*0064*/ 	.byte	0x00, 0xf4, 0x21, 0x00


	//----- nvinfo : EIATTR_KPARAM_INFO
	.align		4
.L_23:
        /*0068*/ 	.byte	0x04, 0x17
        /*006a*/ 	.short	(.L_25 - .L_24)
.L_24:
        /*006c*/ 	.word	0x00000000
        /*0070*/ 	.short	0x0000
        /*0072*/ 	.short	0x0000
        /*0074*/ 	.byte	0x00, 0xf4, 0x21, 0x00


	//----- nvinfo : EIATTR_SPARSE_MMA_MASK
	.align		4
.L_25:
        /*0078*/ 	.byte	0x03, 0x50
        /*007a*/ 	.short	0x0000


	//----- nvinfo : EIATTR_MAXREG_COUNT
	.align		4
        /*007c*/ 	.byte	0x03, 0x1b
        /*007e*/ 	.short	0x00ff


	//----- nvinfo : EIATTR_EXIT_INSTR_OFFSETS
	.align		4
        /*0080*/ 	.byte	0x04, 0x1c
        /*0082*/ 	.short	(.L_27 - .L_26)


	//   ....[0]....
.L_26:
        /*0084*/ 	.word	0x00000360


	//----- nvinfo : EIATTR_REQNTID
	.align		4
.L_27:
        /*0088*/ 	.byte	0x04, 0x10
        /*008a*/ 	.short	(.L_29 - .L_28)
.L_28:
        /*008c*/ 	.word	0x00000100
        /*0090*/ 	.word	0x00000001
        /*0094*/ 	.word	0x00000001


	//----- nvinfo : EIATTR_CBANK_PARAM_SIZE
	.align		4
.L_29:
        /*0098*/ 	.byte	0x03, 0x19
        /*009a*/ 	.short	0x0034


	//----- nvinfo : EIATTR_PARAM_CBANK
	.align		4
        /*009c*/ 	.byte	0x04, 0x0a
        /*009e*/ 	.short	(.L_31 - .L_30)
	.align		4
.L_30:
        /*00a0*/ 	.word	index@(.nv.constant0.triton_poi_fused__native_batch_norm_legit_no_training_relu_8)
        /*00a4*/ 	.short	0x0210
        /*00a6*/ 	.short	0x0034


	//----- nvinfo : EIATTR_SW_WAR
	.align		4
.L_31:
        /*00a8*/ 	.byte	0x04, 0x36
        /*00aa*/ 	.short	(.L_33 - .L_32)
.L_32:
        /*00ac*/ 	.word	0x00000008
.L_33:


//--------------------- .nv.callgraph             --------------------------
	.section	.nv.callgraph,"",@"SHT_CUDA_CALLGRAPH"
	.align	4
	.sectionentsize	8
	.align		4
        /*0000*/ 	.word	0x00000000
	.align		4
        /*0004*/ 	.word	0xffffffff
	.align		4
        /*0008*/ 	.word	0x00000000
	.align		4
        /*000c*/ 	.word	0xfffffffe
	.align		4
        /*0010*/ 	.word	0x00000000
	.align		4
        /*0014*/ 	.word	0xfffffffd
	.align		4
        /*0018*/ 	.word	0x00000000
	.align		4
        /*001c*/ 	.word	0xfffffffc


//--------------------- .nv.constant4             --------------------------
	.section	.nv.constant4,"a",@progbits
	.align	8
	.align		8
.nv.constant4:
        /*0000*/ 	.dword	_$_str
	.align		8
        /*0008*/ 	.dword	_$_str_$_2


//--------------------- .text.triton_poi_fused__native_batch_norm_legit_no_training_relu_8 --------------------------
	.section	.text.triton_poi_fused__native_batch_norm_legit_no_training_relu_8,"ax",@progbits
	.align	128
        .global         triton_poi_fused__native_batch_norm_legit_no_training_relu_8
        .type           triton_poi_fused__native_batch_norm_legit_no_training_relu_8,@function
        .size           triton_poi_fused__native_batch_norm_legit_no_training_relu_8,(.L_x_1 - triton_poi_fused__native_batch_norm_legit_no_training_relu_8)
        .other          triton_poi_fused__native_batch_norm_legit_no_training_relu_8,@"STO_CUDA_ENTRY STV_DEFAULT"
triton_poi_fused__native_batch_norm_legit_no_training_relu_8:
.text.triton_poi_fused__native_batch_norm_legit_no_training_relu_8:
[----:B------:R-:W-:Y:S01]  /*0000*/  LDC R1, c[0x0][0x28] ;  /* 0x00000a00ff017b82 */ /* 0x000fe20000000800 */
[----:B------:R-:W1:Y:S07]  /*0010*/  S2R R0, SR_TID.X ;  /* 0x0000000000007919 */ /* 0x000e6e0000002100 */
[----:B------:R-:W2:Y:S01]  /*0020*/  LDC.64 R6, c[0x0][0x220] ;  /* 0x00008800ff067b82 */ /* 0x000ea20000000a00 */
[----:B------:R-:W-:Y:S01]  /*0030*/  ULDC.64 UR4, c[0x0][0x208] ;  /* 0x0000820000047ab9 */ /* 0x000fe20000000a00 */
[----:B------:R-:W3:Y:S06]  /*0040*/  S2R R5, SR_CTAID.X ;  /* 0x0000000000057919 */ /* 0x000eec0000002500 */
[----:B------:R-:W4:Y:S08]  /*0050*/  LDC.64 R8, c[0x0][0x228] ;  /* 0x00008a00ff087b82 */ /* 0x000f300000000a00 */
[----:B------:R-:W5:Y:S01]  /*0060*/  LDC.64 R10, c[0x0][0x230] ;  /* 0x00008c00ff0a7b82 */ /* 0x000f620000000a00 */
[----:B-1----:R-:W-:-:S02]  /*0070*/  SHF.L.U32 R0, R0, 0x1, RZ ;  /* 0x0000000100007819 */ /* 0x002fc400000006ff */
[----:B---3--:R-:W-:Y:S02]  /*0080*/  SHF.R.S32.HI R3, RZ, 0x16, R5 ;  /* 0x00000016ff037819 */ /* 0x008fe40000011405 */
[----:B------:R-:W-:Y:S02]  /*0090*/  LOP3.LUT R0, R0, 0x1fe, RZ, 0xc0, !PT ;  /* 0x000001fe00007812 */ /* 0x000fe400078ec0ff */
[----:B------:R-:W-:Y:S02]  /*00a0*/  SGXT R3, R3, 0x1 ;  /* 0x000000010303781a */ /* 0x000fe40000000200 */
[----:B------:R-:W-:-:S04]  /*00b0*/  LEA R0, R5, R0, 0x9 ;  /* 0x0000000005007211 */ /* 0x000fc800078e48ff */
[----:B------:R-:W-:-:S04]  /*00c0*/  LEA.HI R3, R3, R0, RZ, 0x8 ;  /* 0x0000000003037211 */ /* 0x000fc800078f40ff */
[----:B------:R-:W-:-:S05]  /*00d0*/  SHF.R.S32.HI R3, RZ, 0x8, R3 ;  /* 0x00000008ff037819 */ /* 0x000fca0000011403 */
[----:B------:R-:W-:-:S05]  /*00e0*/  IMAD.HI R2, R3, 0x2aaaaaab, RZ ;  /* 0x2aaaaaab03027827 */ /* 0x000fca00078e02ff */
[----:B------:R-:W-:-:S04]  /*00f0*/  SHF.R.U32.HI R5, RZ, 0x1f, R2 ;  /* 0x0000001fff057819 */ /* 0x000fc80000011602 */
[----:B------:R-:W-:Y:S02]  /*0100*/  LEA.HI R2, R2, R5, RZ, 0x1b ;  /* 0x0000000502027211 */ /* 0x000fe400078fd8ff */
[----:B------:R-:W1:Y:S03]  /*0110*/  LDC.64 R4, c[0x0][0x218] ;  /* 0x00008600ff047b82 */ /* 0x000e660000000a00 */
[----:B------:R-:W-:-:S04]  /*0120*/  IMAD R13, R2, -0xc0, R3 ;  /* 0xffffff40020d7824 */ /* 0x000fc800078e0203 */
[C---:B--2---:R-:W-:Y:S01]  /*0130*/  IMAD.WIDE R6, R13.reuse, 0x4, R6 ;  /* 0x000000040d067825 */ /* 0x044fe200078e0206 */
[----:B------:R-:W2:Y:S05]  /*0140*/  LDC.64 R2, c[0x0][0x210] ;  /* 0x00008400ff027b82 */ /* 0x000eaa0000000a00 */
[----:B------:R-:W3:Y:S01]  /*0150*/  LDG.E.EL R6, desc[UR4][R6.64] ;  /* 0x0000000406067981 */ /* 0x000ee2000c2e1900 */
[----:B----4-:R-:W-:-:S04]  /*0160*/  IMAD.WIDE R8, R13, 0x4, R8 ;  /* 0x000000040d087825 */ /* 0x010fc800078e0208 */
[C---:B-----5:R-:W-:Y:S02]  /*0170*/  IMAD.WIDE R10, R13.reuse, 0x4, R10 ;  /* 0x000000040d0a7825 */ /* 0x060fe400078e020a */
[----:B------:R-:W4:Y:S02]  /*0180*/  LDG.E.EL R8, desc[UR4][R8.64] ;  /* 0x0000000408087981 */ /* 0x000f24000c2e1900 */
[----:B-1----:R-:W-:Y:S02]  /*0190*/  IMAD.WIDE R4, R13, 0x4, R4 ;  /* 0x000000040d047825 */ /* 0x002fe400078e0204 */
[----:B------:R-:W4:Y:S04]  /*01a0*/  LDG.E.EL R11, desc[UR4][R10.64] ;  /* 0x000000040a0b7981 */ /* 0x000f28000c2e1900 */
[----:B------:R1:W5:Y:S01]  /*01b0*/  LDG.E.EL R12, desc[UR4][R4.64] ;  /* 0x00000004040c7981 */ /* 0x000362000c2e1900 */
[----:B--2---:R-:W-:-:S06]  /*01c0*/  IMAD.WIDE R2, R0, 0x4, R2 ;  /* 0x0000000400027825 */ /* 0x004fcc00078e0202 */
[----:B------:R-:W5:Y:S01]  /*01d0*/  LDG.E.64 R2, desc[UR4][R2.64] ;  /* 0x0000000402027981 */ /* 0x000f62000c1e1b00 */
[----:B------:R-:W-:Y:S01]  /*01e0*/  HFMA2.MMA R14, -RZ, RZ, 1.625, 0 ;  /* 0x3e800000ff0e7435 */ /* 0x000fe200000001ff */
[----:B-1----:R-:W1:Y:S02]  /*01f0*/  LDC.64 R4, c[0x0][0x238] ;  /* 0x00008e00ff047b82 */ /* 0x002e640000000a00 */
[----:B-1----:R-:W-:-:S04]  /*0200*/  IMAD.WIDE R4, R0, 0x4, R4 ;  /* 0x0000000400047825 */ /* 0x002fc800078e0204 */
[----:B---3--:R-:W-:-:S04]  /*0210*/  FADD R6, R6, 0.0010000000474974513054 ;  /* 0x3a83126f06067421 */ /* 0x008fc80000000000 */
[----:B------:R-:W1:Y:S02]  /*0220*/  MUFU.SQRT R7, R6 ;  /* 0x0000000600077308 */ /* 0x000e640000002000 */
[C---:B-1----:R-:W-:Y:S02]  /*0230*/  FSETP.GT.AND P0, PT, R7.reuse, 8.50705917302346158658e+37, PT ;  /* 0x7e8000000700780b */ /* 0x042fe40003f04000 */
[----:B------:R-:W-:-:S11]  /*0240*/  FSETP.GEU.AND P1, PT, R7, 1.175494350822287508e-38, PT ;  /* 0x008000000700780b */ /* 0x000fd60003f2e000 */
[----:B------:R-:W-:-:S04]  /*0250*/  @P0 FMUL R7, R7, 0.25 ;  /* 0x3e80000007070820 */ /* 0x000fc80000400000 */
[----:B------:R-:W-:-:S06]  /*0260*/  @!P1 FMUL R7, R7, 16777216 ;  /* 0x4b80000007079820 */ /* 0x000fcc0000400000 */
[----:B------:R-:W1:Y:S01]  /*0270*/  MUFU.RCP R7, R7 ;  /* 0x0000000700077308 */ /* 0x000e620000001000 */
[----:B------:R-:W-:Y:S01]  /*0280*/  FSEL R14, R14, 1, P0 ;  /* 0x3f8000000e0e7808 */ /* 0x000fe20000000000 */
[----:B-----5:R-:W-:-:S04]  /*0290*/  FADD R2, R2, -R12 ;  /* 0x8000000c02027221 */ /* 0x020fc80000000000 */
[----:B------:R-:W-:Y:S01]  /*02a0*/  @!P1 FMUL R14, R14, 16777216 ;  /* 0x4b8000000e0e9820 */ /* 0x000fe20000400000 */
[----:B------:R-:W-:-:S03]  /*02b0*/  FADD R3, R3, -R12 ;  /* 0x8000000c03037221 */ /* 0x000fc60000000000 */
[----:B-1----:R-:W-:-:S04]  /*02c0*/  FMUL R14, R7, R14 ;  /* 0x0000000e070e7220 */ /* 0x002fc80000400000 */
[-C--:B------:R-:W-:Y:S01]  /*02d0*/  FMUL R2, R2, R14.reuse ;  /* 0x0000000e02027220 */ /* 0x080fe20000400000 */
[----:B------:R-:W-:-:S03]  /*02e0*/  FMUL R14, R3, R14 ;  /* 0x0000000e030e7220 */ /* 0x000fc60000400000 */
[C-C-:B----4-:R-:W-:Y:S01]  /*02f0*/  FFMA R2, R8.reuse, R2, R11.reuse ;  /* 0x0000000208027223 */ /* 0x150fe2000000000b */
[----:B------:R-:W-:-:S04]  /*0300*/  FFMA R14, R8, R14, R11 ;  /* 0x0000000e080e7223 */ /* 0x000fc8000000000b */
[----:B------:R-:W-:Y:S02]  /*0310*/  FSETP.GEU.AND P0, PT, R2, RZ, PT ;  /* 0x000000ff0200720b */ /* 0x000fe40003f0e000 */
[----:B------:R-:W-:Y:S02]  /*0320*/  FSETP.GEU.AND P1, PT, R14, RZ, PT ;  /* 0x000000ff0e00720b */ /* 0x000fe40003f2e000 */
[----:B------:R-:W-:Y:S02]  /*0330*/  FSEL R2, R2, RZ, P0 ;  /* 0x000000ff02027208 */ /* 0x000fe40000000000 */
[----:B------:R-:W-:-:S05]  /*0340*/  FSEL R3, R14, RZ, P1 ;  /* 0x000000ff0e037208 */ /* 0x000fca0000800000 */
[----:B------:R-:W-:Y:S01]  /*0350*/  STG.E.64 desc[UR4][R4.64], R2 ;  /* 0x0000000204007986 */ /* 0x000fe2000c101b04 */
[----:B------:R-:W-:Y:S05]  /*0360*/  EXIT ;  /* 0x000000000000794d */ /* 0x000fea0003800000 */
.L_x_0:
[----:B------:R-:W-:-:S00]  /*0370*/  BRA `(.L_x_0) ;  /* 0xfffffffc00fc7947 */ /* 0x000fc0000383ffff */
[----:B------:R-:W-:-:S00]  /*0380*/  NOP ;  /* 0x0000000000007918 */ /* 0x000fc00000000000 */
[----:B------:R-:W-:-:S00]  /*0390*/  NOP ;  /* 0x0000000000007918 */ /* 0x000fc00000000000 */
[----:B------:R-:W-:-:S00]  /*03a0*/  NOP ;  /* 0x0000000000007918 */ /* 0x000fc00000000000 */
[----:B------:R-:W-:-:S00]  /*03b0*/  NOP ;  /* 0x0000000000007918 */ /* 0x000fc00000000000 */
[----:B------:R-:W-:-:S00]  /*03c0*/  NOP ;  /* 0x0000000000007918 */ /* 0x000fc00000000000 */
[----:B------:R-:W-:-:S00]  /*03d0*/  NOP ;  /* 0x0000000000007918 */ /* 0x000fc00000000000 */
[----:B------:R-:W-:-:S00]  /*03e0*/  NOP ;  /* 0x0000000000007918 */ /* 0x000fc00000000000 */
[----:B------:R-:W-:-:S00]  /*03f0*/  NOP ;  /* 0x0000000000007918 */ /* 0x000fc00000000000 */
.L_x_1:


//--------------------- .nv.global.init           --------------------------
	.section	.nv.global.init,"aw",@progbits
.nv.global.init:
	.type		_$_str,@object
	.size		_$_str,(_$_str_$_2 - _$_str)
_$_str:
        /*0000*/ 	.byte	0x5f, 0x5f, 0x43, 0x55, 0x44, 0x41, 0x5f, 0x46, 0x54, 0x5a, 0x00
	.type		_$_str_$_2,@object
	.size		_$_str_$_2,(.L_1 - _$_str_$_2)
_$_str_$_2:
        /*000b*/ 	.byte	0x5f, 0x5f, 0x43, 0x55, 0x44, 0x41, 0x5f, 0x50, 0x52, 0x45, 0x43, 0x5f, 0x53, 0x51, 0x52, 0x54
        /*001b*/ 	.byte	0x00
.L_1:


//--------------------- .nv.constant0.triton_poi_fused__native_batch_norm_legit_no_training_relu_8 --------------------------
	.section	.nv.constant0.triton_poi_fused__native_batch_norm_legit_no_training_relu_8,"a",@progbits
	.sectionflags	@""
	.align	4
.nv.constant0.triton_poi_fused__native_batch_norm_legit_no_training_relu_8:
	.zero		580
